	.headerflags	@"EF_CUDA_TEXMODE_UNIFIED EF_CUDA_64BIT_ADDRESS EF_CUDA_SM89 EF_CUDA_VIRTUAL_SM(EF_CUDA_SM89)"
	.elftype	@"ET_EXEC"


//--------------------- .nv.info                  --------------------------
	.section	.nv.info,"",@"SHT_CUDA_INFO"
	.align	4


	//----- nvinfo : EIATTR_REGCOUNT
	.align		4
        /*0000*/ 	.byte	0x04, 0x2f
        /*0002*/ 	.short	(.L_1 - .L_0)
	.align		4
.L_0:
        /*0004*/ 	.word	index@(triton_poi_fused__unsafe_view_clone_permute_view_0)
        /*0008*/ 	.word	0x00000010


	//----- nvinfo : EIATTR_FRAME_SIZE
	.align		4
.L_1:
        /*000c*/ 	.byte	0x04, 0x11
        /*000e*/ 	.short	(.L_3 - .L_2)
	.align		4
.L_2:
        /*0010*/ 	.word	index@(triton_poi_fused__unsafe_view_clone_permute_view_0)
        /*0014*/ 	.word	0x00000000


	//----- nvinfo : EIATTR_MIN_STACK_SIZE
	.align		4
.L_3:
        /*0018*/ 	.byte	0x04, 0x12
        /*001a*/ 	.short	(.L_5 - .L_4)
	.align		4
.L_4:
        /*001c*/ 	.word	index@(triton_poi_fused__unsafe_view_clone_permute_view_0)
        /*0020*/ 	.word	0x00000000
.L_5:


//--------------------- .nv.info.triton_poi_fused__unsafe_view_clone_permute_view_0 --------------------------
	.section	.nv.info.triton_poi_fused__unsafe_view_clone_permute_view_0,"",@"SHT_CUDA_INFO"
	.sectionflags	@""
	.align	4


	//----- nvinfo : EIATTR_CUDA_API_VERSION
	.align		4
        /*0000*/ 	.byte	0x04, 0x37
        /*0002*/ 	.short	(.L_7 - .L_6)
.L_6:
        /*0004*/ 	.word	0x00000080


	//----- nvinfo : EIATTR_PARAM_CBANK
	.align		4
.L_7:
        /*0008*/ 	.byte	0x04, 0x0a
        /*000a*/ 	.short	(.L_9 - .L_8)
	.align		4
.L_8:
        /*000c*/ 	.word	index@(.nv.constant0.triton_poi_fused__unsafe_view_clone_permute_view_0)
        /*0010*/ 	.short	0x0160
        /*0012*/ 	.short	0x0020


	//----- nvinfo : EIATTR_CBANK_PARAM_SIZE
	.align		4
.L_9:
        /*0014*/ 	.byte	0x03, 0x19
        /*0016*/ 	.short	0x0020


	//----- nvinfo : EIATTR_KPARAM_INFO
	.align		4
        /*0018*/ 	.byte	0x04, 0x17
        /*001a*/ 	.short	(.L_11 - .L_10)
.L_10:
        /*001c*/ 	.word	0x00000000
        /*0020*/ 	.short	0x0003
        /*0022*/ 	.short	0x0018
        /*0024*/ 	.byte	0x00, 0xf4, 0x21, 0x00


	//----- nvinfo : EIATTR_KPARAM_INFO
	.align		4
.L_11:
        /*0028*/ 	.byte	0x04, 0x17
        /*002a*/ 	.short	(.L_13 - .L_12)
.L_12:
        /*002c*/ 	.word	0x00000000
        /*0030*/ 	.short	0x0002
        /*0032*/ 	.short	0x0010
        /*0034*/ 	.byte	0x00, 0xf0, 0x11, 0x00


	//----- nvinfo : EIATTR_KPARAM_INFO
	.align		4
.L_13:
        /*0038*/ 	.byte	0x04, 0x17
        /*003a*/ 	.short	(.L_15 - .L_14)
.L_14:
        /*003c*/ 	.word	0x00000000
        /*0040*/ 	.short	0x0001
        /*0042*/ 	.short	0x0008
        /*0044*/ 	.byte	0x00, 0xf4, 0x21, 0x00


	//----- nvinfo : EIATTR_KPARAM_INFO
	.align		4
.L_15:
        /*0048*/ 	.byte	0x04, 0x17
        /*004a*/ 	.short	(.L_17 - .L_16)
.L_16:
        /*004c*/ 	.word	0x00000000
        /*0050*/ 	.short	0x0000
        /*0052*/ 	.short	0x0000
        /*0054*/ 	.byte	0x00, 0xf4, 0x21, 0x00


	//----- nvinfo : EIATTR_MAXREG_COUNT
	.align		4
.L_17:
        /*0058*/ 	.byte	0x03, 0x1b
        /*005a*/ 	.short	0x00ff


	//----- nvinfo : EIATTR_EXIT_INSTR_OFFSETS
	.align		4
        /*005c*/ 	.byte	0x04, 0x1c
        /*005e*/ 	.short	(.L_19 - .L_18)


	//   ....[0]....
.L_18:
        /*0060*/ 	.word	0x000006c0


	//----- nvinfo : EIATTR_REQNTID
	.align		4
.L_19:
        /*0064*/ 	.byte	0x04, 0x10
        /*0066*/ 	.short	(.L_21 - .L_20)
.L_20:
        /*0068*/ 	.word	0x00000100
        /*006c*/ 	.word	0x00000001
        /*0070*/ 	.word	0x00000001
.L_21:


//--------------------- .nv.callgraph             --------------------------
	.section	.nv.callgraph,"",@"SHT_CUDA_CALLGRAPH"
	.align	4
	.sectionentsize	8
	.align		4
        /*0000*/ 	.word	0x00000000
	.align		4
        /*0004*/ 	.word	0xffffffff
	.align		4
        /*0008*/ 	.word	0x00000000
	.align		4
        /*000c*/ 	.word	0xfffffffe
	.align		4
        /*0010*/ 	.word	0x00000000
	.align		4
        /*0014*/ 	.word	0xfffffffd
	.align		4
        /*0018*/ 	.word	0x00000000
	.align		4
        /*001c*/ 	.word	0xfffffffc


//--------------------- .nv.rel.action            --------------------------
	.section	.nv.rel.action,"",@"SHT_CUDA_RELOCINFO"
	.align	8
	.sectionentsize	8
        /*0000*/ 	.byte	0x73, 0x00, 0x00, 0x00, 0x00, 0x00, 0x00, 0x00, 0x00, 0x00, 0x00, 0x11, 0x25, 0x00, 0x05, 0x36


//--------------------- .nv.constant0.triton_poi_fused__unsafe_view_clone_permute_view_0 --------------------------
	.section	.nv.constant0.triton_poi_fused__unsafe_view_clone_permute_view_0,"a",@progbits
	.sectionflags	@""
	.align	4
.nv.constant0.triton_poi_fused__unsafe_view_clone_permute_view_0:
	.zero		384


//--------------------- .text.triton_poi_fused__unsafe_view_clone_permute_view_0 --------------------------
	.section	.text.triton_poi_fused__unsafe_view_clone_permute_view_0,"ax",@progbits
	.sectioninfo	@"SHI_REGISTERS=16"
	.align	128
        .global         triton_poi_fused__unsafe_view_clone_permute_view_0
        .type           triton_poi_fused__unsafe_view_clone_permute_view_0,@function
        .size           triton_poi_fused__unsafe_view_clone_permute_view_0,(.L_x_1 - triton_poi_fused__unsafe_view_clone_permute_view_0)
        .other          triton_poi_fused__unsafe_view_clone_permute_view_0,@"STO_CUDA_ENTRY STV_DEFAULT"
triton_poi_fused__unsafe_view_clone_permute_view_0:
.text.triton_poi_fused__unsafe_view_clone_permute_view_0:
[----:B------:R-:W-:Y:S02]  /*0000*/  IMAD.MOV.U32 R1, RZ, RZ, c[0x0][0x28] ;  /* 0x00000a00ff017624 */ /* 0x000fe400078e00ff */
[----:B------:R-:W0:Y:S01]  /*0010*/  S2R R3, SR_TID.X ;  /* 0x0000000000037919 */ /* 0x000e220000002100 */
[----:B------:R-:W-:-:S03]  /*0020*/  ULDC.64 UR4, c[0x0][0x118] ;  /* 0x0000460000047ab9 */ /* 0x000fc60000000a00 */
[----:B------:R-:W1:Y:S01]  /*0030*/  S2R R5, SR_CTAID.X ;  /* 0x0000000000057919 */ /* 0x000e620000002500 */
[----:B0-----:R-:W-:-:S05]  /*0040*/  IMAD.SHL.U32 R3, R3, 0x2, RZ ;  /* 0x0000000203037824 */ /* 0x001fca00078e00ff */
[----:B------:R-:W-:-:S05]  /*0050*/  LOP3.LUT R0, R3, 0x1fe, RZ, 0xc0, !PT ;  /* 0x000001fe03007812 */ /* 0x000fca00078ec0ff */
[----:B-1----:R-:W-:-:S04]  /*0060*/  IMAD R0, R5, 0x200, R0 ;  /* 0x0000020005007824 */ /* 0x002fc800078e0200 */
[C---:B------:R-:W-:Y:S01]  /*0070*/  IMAD.HI R4, R0.reuse, 0x2aaaaaab, RZ ;  /* 0x2aaaaaab00047827 */ /* 0x040fe200078e02ff */
[----:B------:R-:W-:-:S04]  /*0080*/  IADD3 R2, R0, 0x1, RZ ;  /* 0x0000000100027810 */ /* 0x000fc80007ffe0ff */
[----:B------:R-:W-:Y:S01]  /*0090*/  SHF.R.U32.HI R5, RZ, 0x1f, R4 ;  /* 0x0000001fff057819 */ /* 0x000fe20000011604 */
[----:B------:R-:W-:-:S05]  /*00a0*/  IMAD.HI R6, R2, 0x2aaaaaab, RZ ;  /* 0x2aaaaaab02067827 */ /* 0x000fca00078e02ff */
[----:B------:R-:W-:-:S04]  /*00b0*/  SHF.R.U32.HI R7, RZ, 0x1, R6 ;  /* 0x00000001ff077819 */ /* 0x000fc80000011606 */
[----:B------:R-:W-:Y:S02]  /*00c0*/  LEA.HI R7, R6, R7, RZ, 0x1 ;  /* 0x0000000706077211 */ /* 0x000fe400078f08ff */
[----:B------:R-:W-:-:S03]  /*00d0*/  LEA.HI.SX32 R6, R4, R5, 0x1f ;  /* 0x0000000504067211 */ /* 0x000fc600078ffaff */
[----:B------:R-:W-:Y:S01]  /*00e0*/  IMAD R2, R7, -0xc, R2 ;  /* 0xfffffff407027824 */ /* 0x000fe200078e0202 */
[----:B------:R-:W-:Y:S01]  /*00f0*/  SHF.R.S32.HI R9, RZ, 0x1f, R6 ;  /* 0x0000001fff097819 */ /* 0x000fe20000011406 */
[----:B------:R-:W-:-:S03]  /*0100*/  IMAD R7, R6, -0xc, R3 ;  /* 0xfffffff406077824 */ /* 0x000fc600078e0203 */
[C---:B------:R-:W-:Y:S02]  /*0110*/  LOP3.LUT R3, R2.reuse, 0xffff, RZ, 0xc0, !PT ;  /* 0x0000ffff02037812 */ /* 0x040fe400078ec0ff */
[----:B------:R-:W-:Y:S02]  /*0120*/  LEA.HI R9, R9, R6, RZ, 0x6 ;  /* 0x0000000609097211 */ /* 0x000fe400078f30ff */
[----:B------:R-:W-:Y:S02]  /*0130*/  SHF.R.U32.HI R3, RZ, 0x7, R3 ;  /* 0x00000007ff037819 */ /* 0x000fe40000011603 */
[----:B------:R-:W-:Y:S02]  /*0140*/  LOP3.LUT R9, R9, 0xffffffc0, RZ, 0xc0, !PT ;  /* 0xffffffc009097812 */ /* 0x000fe400078ec0ff */
[----:B------:R-:W-:Y:S02]  /*0150*/  LOP3.LUT R8, R2, 0xff, RZ, 0xc0, !PT ;  /* 0x000000ff02087812 */ /* 0x000fe400078ec0ff */
[----:B------:R-:W-:-:S02]  /*0160*/  LOP3.LUT R11, R3, 0x1, RZ, 0xc0, !PT ;  /* 0x00000001030b7812 */ /* 0x000fc400078ec0ff */
[C---:B------:R-:W-:Y:S02]  /*0170*/  PRMT R10, R7.reuse, 0x8880, RZ ;  /* 0x00008880070a7816 */ /* 0x040fe400000000ff */
[----:B------:R-:W-:Y:S01]  /*0180*/  LEA.HI R3, R4, R5, RZ, 0x19 ;  /* 0x0000000504037211 */ /* 0x000fe200078fc8ff */
[----:B------:R-:W-:Y:S01]  /*0190*/  IMAD.IADD R5, R6, 0x1, -R9 ;  /* 0x0000000106057824 */ /* 0x000fe200078e0a09 */
[----:B------:R-:W-:Y:S01]  /*01a0*/  PRMT R6, R7, 0x8880, RZ ;  /* 0x0000888007067816 */ /* 0x000fe200000000ff */
[----:B------:R-:W-:Y:S01]  /*01b0*/  IMAD.IADD R11, R8, 0x1, R11 ;  /* 0x00000001080b7824 */ /* 0x000fe200078e020b */
[----:B------:R-:W-:Y:S01]  /*01c0*/  PRMT R8, R2, 0x8880, RZ ;  /* 0x0000888002087816 */ /* 0x000fe200000000ff */
[----:B------:R-:W-:Y:S01]  /*01d0*/  IMAD.MOV.U32 R9, RZ, RZ, R10 ;  /* 0x000000ffff097224 */ /* 0x000fe200078e000a */
[----:B------:R-:W-:Y:S02]  /*01e0*/  PRMT R10, R5, 0x8880, RZ ;  /* 0x00008880050a7816 */ /* 0x000fe400000000ff */
[----:B------:R-:W-:-:S02]  /*01f0*/  PRMT R8, R8, 0x7710, RZ ;  /* 0x0000771008087816 */ /* 0x000fc400000000ff */
[----:B------:R-:W-:Y:S02]  /*0200*/  PRMT R10, R10, 0x7710, RZ ;  /* 0x000077100a0a7816 */ /* 0x000fe400000000ff */
[----:B------:R-:W-:Y:S02]  /*0210*/  SHF.R.U32.HI R13, RZ, 0x7, R8 ;  /* 0x00000007ff0d7819 */ /* 0x000fe40000011608 */
[----:B------:R-:W-:Y:S02]  /*0220*/  SHF.R.U32.HI R8, RZ, 0xc, R10 ;  /* 0x0000000cff087819 */ /* 0x000fe4000001160a */
[----:B------:R-:W-:Y:S02]  /*0230*/  LOP3.LUT R4, R7, 0x80, RZ, 0xc0, !PT ;  /* 0x0000008007047812 */ /* 0x000fe400078ec0ff */
[----:B------:R-:W-:Y:S02]  /*0240*/  LOP3.LUT R8, R8, 0x7, RZ, 0xc0, !PT ;  /* 0x0000000708087812 */ /* 0x000fe400078ec0ff */
[----:B------:R-:W-:-:S02]  /*0250*/  SHF.R.S32.HI R9, RZ, 0x1, R9 ;  /* 0x00000001ff097819 */ /* 0x000fc40000011409 */
[----:B------:R-:W-:Y:S01]  /*0260*/  SHF.R.U32.HI R10, RZ, 0x7, R10 ;  /* 0x00000007ff0a7819 */ /* 0x000fe2000001160a */
[----:B------:R-:W-:Y:S01]  /*0270*/  IMAD.IADD R8, R5, 0x1, R8 ;  /* 0x0000000105087824 */ /* 0x000fe200078e0208 */
[----:B------:R-:W-:Y:S02]  /*0280*/  PRMT R6, R6, 0x7710, RZ ;  /* 0x0000771006067816 */ /* 0x000fe400000000ff */
[----:B------:R-:W-:Y:S02]  /*0290*/  LEA.HI R4, R4, R9, RZ, 0x19 ;  /* 0x0000000904047211 */ /* 0x000fe400078fc8ff */
[----:B------:R-:W-:Y:S02]  /*02a0*/  LOP3.LUT R8, R8, 0xf8, RZ, 0xc0, !PT ;  /* 0x000000f808087812 */ /* 0x000fe400078ec0ff */
[----:B------:R-:W-:Y:S02]  /*02b0*/  PRMT R13, R10, 0x5410, R13 ;  /* 0x000054100a0d7816 */ /* 0x000fe4000000000d */
[----:B------:R-:W-:Y:S01]  /*02c0*/  SHF.R.U32.HI R6, RZ, 0xd, R6 ;  /* 0x0000000dff067819 */ /* 0x000fe20000011606 */
[----:B------:R-:W-:Y:S01]  /*02d0*/  IMAD.MOV R12, RZ, RZ, -R8 ;  /* 0x000000ffff0c7224 */ /* 0x000fe200078e0a08 */
[----:B------:R-:W-:-:S02]  /*02e0*/  LOP3.LUT R4, R4, 0xfe, RZ, 0xc0, !PT ;  /* 0x000000fe04047812 */ /* 0x000fc400078ec0ff */
[----:B------:R-:W-:Y:S02]  /*02f0*/  LOP3.LUT R13, R13, 0xff00ff, RZ, 0xc0, !PT ;  /* 0x00ff00ff0d0d7812 */ /* 0x000fe400078ec0ff */
[----:B------:R-:W-:Y:S01]  /*0300*/  LOP3.LUT R6, R6, 0x3, RZ, 0xc0, !PT ;  /* 0x0000000306067812 */ /* 0x000fe200078ec0ff */
[----:B------:R-:W-:Y:S01]  /*0310*/  IMAD.MOV R4, RZ, RZ, -R4 ;  /* 0x000000ffff047224 */ /* 0x000fe200078e0a04 */
[----:B------:R-:W-:Y:S02]  /*0320*/  LOP3.LUT R8, R13, 0xffff, RZ, 0xc0, !PT ;  /* 0x0000ffff0d087812 */ /* 0x000fe400078ec0ff */
[----:B------:R-:W-:Y:S01]  /*0330*/  PRMT R12, R12, 0x7710, RZ ;  /* 0x000077100c0c7816 */ /* 0x000fe200000000ff */
[----:B------:R-:W-:Y:S01]  /*0340*/  IMAD.IADD R6, R7, 0x1, R6 ;  /* 0x0000000107067824 */ /* 0x000fe200078e0206 */
[----:B------:R-:W-:Y:S02]  /*0350*/  PRMT R4, R4, 0x7710, RZ ;  /* 0x0000771004047816 */ /* 0x000fe400000000ff */
[----:B------:R-:W-:-:S02]  /*0360*/  PRMT R7, R11, 0x8880, RZ ;  /* 0x000088800b077816 */ /* 0x000fc400000000ff */
[----:B------:R-:W-:Y:S01]  /*0370*/  LOP3.LUT R10, R11, 0x80, RZ, 0xc0, !PT ;  /* 0x000000800b0a7812 */ /* 0x000fe200078ec0ff */
[----:B------:R-:W-:Y:S01]  /*0380*/  IMAD.IADD R4, R9, 0x1, R4 ;  /* 0x0000000109047824 */ /* 0x000fe200078e0204 */
[----:B------:R-:W-:Y:S02]  /*0390*/  LOP3.LUT R11, R11, 0xfe, RZ, 0xc0, !PT ;  /* 0x000000fe0b0b7812 */ /* 0x000fe400078ec0ff */
[----:B------:R-:W-:Y:S01]  /*03a0*/  LEA.HI R8, R8, R5, RZ, 0x1b ;  /* 0x0000000508087211 */ /* 0x000fe200078fd8ff */
[----:B------:R-:W-:Y:S01]  /*03b0*/  IMAD.IADD R5, R5, 0x1, R12 ;  /* 0x0000000105057824 */ /* 0x000fe200078e020c */
[----:B------:R-:W-:Y:S01]  /*03c0*/  PRMT R13, R13, 0x7732, RZ ;  /* 0x000077320d0d7816 */ /* 0x000fe200000000ff */
[----:B------:R-:W-:Y:S01]  /*03d0*/  IMAD.MOV R9, RZ, RZ, -R11 ;  /* 0x000000ffff097224 */ /* 0x000fe200078e0a0b */
[----:B------:R-:W-:Y:S02]  /*03e0*/  SHF.R.S32.HI R7, RZ, 0x1, R7 ;  /* 0x00000001ff077819 */ /* 0x000fe40000011407 */
[----:B------:R-:W-:Y:S01]  /*03f0*/  PRMT R11, R5, 0x8880, RZ ;  /* 0x00008880050b7816 */ /* 0x000fe200000000ff */
[----:B------:R-:W-:Y:S01]  /*0400*/  IMAD.MOV.U32 R5, RZ, RZ, R13 ;  /* 0x000000ffff057224 */ /* 0x000fe200078e000d */
[----:B------:R-:W-:-:S02]  /*0410*/  PRMT R12, R8, 0x8880, RZ ;  /* 0x00008880080c7816 */ /* 0x000fc400000000ff */
[----:B------:R-:W-:Y:S01]  /*0420*/  LEA.HI R10, R10, R7, RZ, 0x19 ;  /* 0x000000070a0a7211 */ /* 0x000fe200078fc8ff */
[----:B------:R-:W-:Y:S01]  /*0430*/  IMAD.MOV.U32 R8, RZ, RZ, R11 ;  /* 0x000000ffff087224 */ /* 0x000fe200078e000b */
[----:B------:R-:W-:Y:S01]  /*0440*/  LEA.HI R5, R5, R2, RZ, 0x1a ;  /* 0x0000000205057211 */ /* 0x000fe200078fd0ff */
[----:B------:R-:W-:Y:S01]  /*0450*/  IMAD.MOV.U32 R11, RZ, RZ, 0x4 ;  /* 0x00000004ff0b7424 */ /* 0x000fe200078e00ff */
[----:B------:R-:W-:Y:S01]  /*0460*/  PRMT R9, R9, 0x7710, RZ ;  /* 0x0000771009097816 */ /* 0x000fe200000000ff */
[----:B------:R-:W-:Y:S01]  /*0470*/  IMAD R8, R3, 0x180, R8 ;  /* 0x0000018003087824 */ /* 0x000fe200078e0208 */
[----:B------:R-:W-:Y:S02]  /*0480*/  PRMT R3, R5, 0x8880, RZ ;  /* 0x0000888005037816 */ /* 0x000fe400000000ff */
[----:B------:R-:W-:Y:S01]  /*0490*/  LOP3.LUT R10, R10, 0xfe, RZ, 0xc0, !PT ;  /* 0x000000fe0a0a7812 */ /* 0x000fe200078ec0ff */
[----:B------:R-:W-:Y:S01]  /*04a0*/  IMAD.IADD R9, R2, 0x1, R9 ;  /* 0x0000000102097824 */ /* 0x000fe200078e0209 */
[----:B------:R-:W-:-:S02]  /*04b0*/  PRMT R2, R12, 0x7710, RZ ;  /* 0x000077100c027816 */ /* 0x000fc400000000ff */
[----:B------:R-:W-:Y:S01]  /*04c0*/  PRMT R3, R3, 0x7710, RZ ;  /* 0x0000771003037816 */ /* 0x000fe200000000ff */
[----:B------:R-:W-:Y:S01]  /*04d0*/  IMAD.MOV R10, RZ, RZ, -R10 ;  /* 0x000000ffff0a7224 */ /* 0x000fe200078e0a0a */
[----:B------:R-:W-:Y:S01]  /*04e0*/  PRMT R6, R6, 0x8880, RZ ;  /* 0x0000888006067816 */ /* 0x000fe200000000ff */
[----:B------:R-:W-:Y:S01]  /*04f0*/  IMAD.SHL.U32 R5, R2, 0x4, RZ ;  /* 0x0000000402057824 */ /* 0x000fe200078e00ff */
[----:B------:R-:W-:Y:S01]  /*0500*/  LOP3.LUT R9, R9, 0xffff, RZ, 0xc0, !PT ;  /* 0x0000ffff09097812 */ /* 0x000fe200078ec0ff */
[----:B------:R-:W-:Y:S01]  /*0510*/  IMAD.SHL.U32 R3, R3, 0x40, RZ ;  /* 0x0000004003037824 */ /* 0x000fe200078e00ff */
[----:B------:R-:W-:Y:S02]  /*0520*/  SHF.R.S32.HI R2, RZ, 0x2, R6 ;  /* 0x00000002ff027819 */ /* 0x000fe40000011406 */
[----:B------:R-:W-:Y:S02]  /*0530*/  PRMT R10, R10, 0x7710, RZ ;  /* 0x000077100a0a7816 */ /* 0x000fe400000000ff */
[----:B------:R-:W-:-:S02]  /*0540*/  LOP3.LUT R5, R5, 0xffe0, RZ, 0xc0, !PT ;  /* 0x0000ffe005057812 */ /* 0x000fc400078ec0ff */
[----:B------:R-:W-:Y:S01]  /*0550*/  PRMT R6, R9, 0x8880, RZ ;  /* 0x0000888009067816 */ /* 0x000fe200000000ff */
[----:B------:R-:W-:Y:S01]  /*0560*/  IMAD.IADD R7, R7, 0x1, R10 ;  /* 0x0000000107077824 */ /* 0x000fe200078e020a */
[----:B------:R-:W-:Y:S02]  /*0570*/  LOP3.LUT R3, R3, 0xff00, RZ, 0xc0, !PT ;  /* 0x0000ff0003037812 */ /* 0x000fe400078ec0ff */
[----:B------:R-:W-:Y:S01]  /*0580*/  PRMT R9, R2, 0x9910, RZ ;  /* 0x0000991002097816 */ /* 0x000fe200000000ff */
[----:B------:R-:W-:Y:S01]  /*0590*/  IMAD.SHL.U32 R2, R8, 0x2, RZ ;  /* 0x0000000208027824 */ /* 0x000fe200078e00ff */
[----:B------:R-:W-:Y:S02]  /*05a0*/  PRMT R8, R4, 0x8880, RZ ;  /* 0x0000888004087816 */ /* 0x000fe400000000ff */
[----:B------:R-:W-:Y:S01]  /*05b0*/  PRMT R5, R5, 0x9910, RZ ;  /* 0x0000991005057816 */ /* 0x000fe200000000ff */
[----:B------:R-:W-:Y:S01]  /*05c0*/  IMAD R4, R9, 0x100, R2 ;  /* 0x0000010009047824 */ /* 0x000fe200078e0202 */
[----:B------:R-:W-:Y:S01]  /*05d0*/  PRMT R10, R3, 0x9910, RZ ;  /* 0x00009910030a7816 */ /* 0x000fe200000000ff */
[----:B------:R-:W-:Y:S01]  /*05e0*/  IMAD.MOV.U32 R9, RZ, RZ, R8 ;  /* 0x000000ffff097224 */ /* 0x000fe200078e0008 */
[----:B------:R-:W-:-:S02]  /*05f0*/  IADD3 R3, R5, R2, R6 ;  /* 0x0000000205037210 */ /* 0x000fc40007ffe006 */
[----:B------:R-:W-:Y:S01]  /*0600*/  PRMT R7, R7, 0x8880, RZ ;  /* 0x0000888007077816 */ /* 0x000fe200000000ff */
[----:B------:R-:W-:Y:S02]  /*0610*/  IMAD.MOV.U32 R2, RZ, RZ, R10 ;  /* 0x000000ffff027224 */ /* 0x000fe400078e000a */
[----:B------:R-:W-:Y:S02]  /*0620*/  IMAD R4, R9, 0x10, R4 ;  /* 0x0000001009047824 */ /* 0x000fe400078e0204 */
[----:B------:R-:W-:Y:S02]  /*0630*/  IMAD.IADD R2, R2, 0x1, R3 ;  /* 0x0000000102027824 */ /* 0x000fe400078e0203 */
[----:B------:R-:W-:Y:S02]  /*0640*/  IMAD.IADD R3, R5, 0x1, R4 ;  /* 0x0000000105037824 */ /* 0x000fe400078e0204 */
[----:B------:R-:W-:Y:S02]  /*0650*/  IMAD R4, R7, 0x10, R2 ;  /* 0x0000001007047824 */ /* 0x000fe400078e0202 */
[----:B------:R-:W-:-:S04]  /*0660*/  IMAD.WIDE R2, R3, R11, c[0x0][0x160] ;  /* 0x0000580003027625 */ /* 0x000fc800078e020b */
[-C--:B------:R-:W-:Y:S01]  /*0670*/  IMAD.WIDE R4, R4, R11.reuse, c[0x0][0x160] ;  /* 0x0000580004047625 */ /* 0x080fe200078e020b */
[----:B------:R-:W2:Y:S04]  /*0680*/  LDG.E R8, [R2.64] ;  /* 0x0000000402087981 */ /* 0x000ea8000c1e1900 */
[----:B------:R-:W2:Y:S01]  /*0690*/  LDG.E R9, [R4.64] ;  /* 0x0000000404097981 */ /* 0x000ea2000c1e1900 */
[----:B------:R-:W-:-:S05]  /*06a0*/  IMAD.WIDE R6, R0, R11, c[0x0][0x168] ;  /* 0x00005a0000067625 */ /* 0x000fca00078e020b */
[----:B--2---:R-:W-:Y:S01]  /*06b0*/  STG.E.64 [R6.64], R8 ;  /* 0x0000000806007986 */ /* 0x004fe2000c101b04 */
[----:B------:R-:W-:Y:S05]  /*06c0*/  EXIT ;  /* 0x000000000000794d */ /* 0x000fea0003800000 */
.L_x_0:
[----:B------:R-:W-:-:S00]  /*06d0*/  BRA `(.L_x_0) ;  /* 0xfffffff000007947 */ /* 0x000fc0000383ffff */
[----:B------:R-:W-:-:S00]  /*06e0*/  NOP ;  /* 0x0000000000007918 */ /* 0x000fc00000000000 */
        /* <DEDUP_REMOVED lines=9> */
.L_x_1:
